//
// Generated by NVIDIA NVVM Compiler
//
// Compiler Build ID: CL-36424714
// Cuda compilation tools, release 13.0, V13.0.88
// Based on NVVM 20.0.0
//

.version 9.0
.target sm_100
.address_size 64

	// .globl	_Z6conv2dPKfS0_Pfi

.visible .entry _Z6conv2dPKfS0_Pfi(
	.param .u64 .ptr .align 1 _Z6conv2dPKfS0_Pfi_param_0,
	.param .u64 .ptr .align 1 _Z6conv2dPKfS0_Pfi_param_1,
	.param .u64 .ptr .align 1 _Z6conv2dPKfS0_Pfi_param_2,
	.param .u32 _Z6conv2dPKfS0_Pfi_param_3
)
{
	.reg .pred 	%p<8>;
	.reg .b32 	%r<19>;
	.reg .b32 	%f<28>;
	.reg .b64 	%rd<17>;

	ld.param.u64 	%rd1, [_Z6conv2dPKfS0_Pfi_param_0];
	ld.param.u64 	%rd2, [_Z6conv2dPKfS0_Pfi_param_1];
	ld.param.u64 	%rd3, [_Z6conv2dPKfS0_Pfi_param_2];
	ld.param.u32 	%r4, [_Z6conv2dPKfS0_Pfi_param_3];
	mov.u32 	%r5, %ctaid.y;
	mov.u32 	%r6, %ntid.y;
	mov.u32 	%r7, %tid.y;
	mad.lo.s32 	%r8, %r5, %r6, %r7;
	mov.u32 	%r9, %ctaid.x;
	mov.u32 	%r10, %ntid.x;
	mov.u32 	%r11, %tid.x;
	mad.lo.s32 	%r12, %r9, %r10, %r11;
	setp.eq.s32 	%p1, %r8, 0;
	add.s32 	%r13, %r4, -1;
	setp.ge.s32 	%p2, %r8, %r13;
	or.pred  	%p3, %p1, %p2;
	setp.lt.s32 	%p4, %r12, 1;
	or.pred  	%p5, %p4, %p3;
	setp.ge.s32 	%p6, %r12, %r13;
	or.pred  	%p7, %p5, %p6;
	@%p7 bra 	$L__BB0_2;
	cvta.to.global.u64 	%rd4, %rd3;
	cvta.to.global.u64 	%rd5, %rd1;
	cvta.to.global.u64 	%rd6, %rd2;
	add.s32 	%r14, %r8, -1;
	mad.lo.s32 	%r15, %r14, %r4, %r12;
	add.s32 	%r16, %r15, -1;
	mul.wide.s32 	%rd7, %r16, 4;
	add.s64 	%rd8, %rd5, %rd7;
	ld.global.f32 	%f1, [%rd8];
	ld.global.f32 	%f2, [%rd6];
	fma.rn.f32 	%f3, %f1, %f2, 0f00000000;
	ld.global.f32 	%f4, [%rd8+4];
	ld.global.f32 	%f5, [%rd6+4];
	fma.rn.f32 	%f6, %f4, %f5, %f3;
	ld.global.f32 	%f7, [%rd8+8];
	ld.global.f32 	%f8, [%rd6+8];
	fma.rn.f32 	%f9, %f7, %f8, %f6;
	mul.wide.s32 	%rd9, %r4, 4;
	add.s64 	%rd10, %rd8, %rd9;
	ld.global.f32 	%f10, [%rd10];
	ld.global.f32 	%f11, [%rd6+12];
	fma.rn.f32 	%f12, %f10, %f11, %f9;
	ld.global.f32 	%f13, [%rd10+4];
	ld.global.f32 	%f14, [%rd6+16];
	fma.rn.f32 	%f15, %f13, %f14, %f12;
	ld.global.f32 	%f16, [%rd10+8];
	ld.global.f32 	%f17, [%rd6+20];
	fma.rn.f32 	%f18, %f16, %f17, %f15;
	add.s64 	%rd11, %rd10, %rd9;
	ld.global.f32 	%f19, [%rd11];
	ld.global.f32 	%f20, [%rd6+24];
	fma.rn.f32 	%f21, %f19, %f20, %f18;
	ld.global.f32 	%f22, [%rd11+4];
	ld.global.f32 	%f23, [%rd6+28];
	fma.rn.f32 	%f24, %f22, %f23, %f21;
	ld.global.f32 	%f25, [%rd11+8];
	ld.global.f32 	%f26, [%rd6+32];
	fma.rn.f32 	%f27, %f25, %f26, %f24;
	add.s32 	%r17, %r4, -2;
	mul.lo.s32 	%r18, %r14, %r17;
	cvt.s64.s32 	%rd12, %r18;
	cvt.u64.u32 	%rd13, %r12;
	add.s64 	%rd14, %rd13, %rd12;
	shl.b64 	%rd15, %rd14, 2;
	add.s64 	%rd16, %rd4, %rd15;
	st.global.f32 	[%rd16+-4], %f27;
$L__BB0_2:
	ret;

}


// ===== COMPILED SASS (sm_100) =====

	.target	sm_100

	.elftype	@"ET_EXEC"


//--------------------- .note.nv.tkinfo           --------------------------
	.section	.note.nv.tkinfo,"",@"SHT_NOTE"
	.sectionflags	@"SHF_NOTE_NV_TKINFO"
	.tkinfo
        /*0018*/ 	.word	0x00000002
        /*0030*/ 	.string	""
        /*0030*/ 	.string	"ptxas"
        /*0030*/ 	.string	"Cuda compilation tools, release 13.0, V13.0.88"
        /*0030*/ 	.string	"Build cuda_13.0.r13.0/compiler.36424714_0"
        /*0030*/ 	.string	"-arch sm_100 -m 64 "



//--------------------- .note.nv.cuinfo           --------------------------
	.section	.note.nv.cuinfo,"",@"SHT_NOTE"
	.sectionflags	@"SHF_NOTE_NV_CUINFO"
        /*0018*/ 	.short	0x0002
        /*001a*/ 	.short	0x0064
        /*001c*/ 	.short	0x0082
	.zero		2


//--------------------- .nv.info                  --------------------------
	.section	.nv.info,"",@"SHT_CUDA_INFO"
	.align	4


	//----- nvinfo : EIATTR_REGCOUNT
	.align		4
        /*0000*/ 	.byte	0x04, 0x2f
        /*0002*/ 	.short	(.L_1 - .L_0)
	.align		4
.L_0:
        /*0004*/ 	.word	index@(_Z6conv2dPKfS0_Pfi)
        /*0008*/ 	.word	0x0000001e


	//----- nvinfo : EIATTR_FRAME_SIZE
	.align		4
.L_1:
        /*000c*/ 	.byte	0x04, 0x11
        /*000e*/ 	.short	(.L_3 - .L_2)
	.align		4
.L_2:
        /*0010*/ 	.word	index@(_Z6conv2dPKfS0_Pfi)
        /*0014*/ 	.word	0x00000000


	//----- nvinfo : EIATTR_MIN_STACK_SIZE
	.align		4
.L_3:
        /*0018*/ 	.byte	0x04, 0x12
        /*001a*/ 	.short	(.L_5 - .L_4)
	.align		4
.L_4:
        /*001c*/ 	.word	index@(_Z6conv2dPKfS0_Pfi)
        /*0020*/ 	.word	0x00000000
.L_5:


//--------------------- .nv.compat                --------------------------
	.section	.nv.compat,"",@"SHT_CUDA_COMPAT_INFO"
	.align	4
        /*0000*/ 	.byte	0x02, 0x09, 0x00, 0x00, 0x02, 0x02, 0x01, 0x00, 0x02, 0x05, 0x05, 0x00, 0x03, 0x07, 0x01, 0x01
        /*0010*/ 	.byte	0x02, 0x03, 0x00, 0x00, 0x02, 0x06, 0x01, 0x00, 0x04, 0x0b, 0x08, 0x00, 0x09, 0x00, 0x00, 0x00
        /*0020*/ 	.byte	0x00, 0x00, 0x00, 0x00


//--------------------- .nv.info._Z6conv2dPKfS0_Pfi --------------------------
	.section	.nv.info._Z6conv2dPKfS0_Pfi,"",@"SHT_CUDA_INFO"
	.sectionflags	@""
	.align	4


	//----- nvinfo : EIATTR_CUDA_API_VERSION
	.align		4
        /*0000*/ 	.byte	0x04, 0x37
        /*0002*/ 	.short	(.L_7 - .L_6)
.L_6:
        /*0004*/ 	.word	0x00000082


	//----- nvinfo : EIATTR_KPARAM_INFO
	.align		4
.L_7:
        /*0008*/ 	.byte	0x04, 0x17
        /*000a*/ 	.short	(.L_9 - .L_8)
.L_8:
        /*000c*/ 	.word	0x00000000
        /*0010*/ 	.short	0x0003
        /*0012*/ 	.short	0x0018
        /*0014*/ 	.byte	0x00, 0xf0, 0x11, 0x00


	//----- nvinfo : EIATTR_KPARAM_INFO
	.align		4
.L_9:
        /*0018*/ 	.byte	0x04, 0x17
        /*001a*/ 	.short	(.L_11 - .L_10)
.L_10:
        /*001c*/ 	.word	0x00000000
        /*0020*/ 	.short	0x0002
        /*0022*/ 	.short	0x0010
        /*0024*/ 	.byte	0x00, 0xf5, 0x21, 0x00


	//----- nvinfo : EIATTR_KPARAM_INFO
	.align		4
.L_11:
        /*0028*/ 	.byte	0x04, 0x17
        /*002a*/ 	.short	(.L_13 - .L_12)
.L_12:
        /*002c*/ 	.word	0x00000000
        /*0030*/ 	.short	0x0001
        /*0032*/ 	.short	0x0008
        /*0034*/ 	.byte	0x00, 0xf5, 0x21, 0x00


	//----- nvinfo : EIATTR_KPARAM_INFO
	.align		4
.L_13:
        /*0038*/ 	.byte	0x04, 0x17
        /*003a*/ 	.short	(.L_15 - .L_14)
.L_14:
        /*003c*/ 	.word	0x00000000
        /*0040*/ 	.short	0x0000
        /*0042*/ 	.short	0x0000
        /*0044*/ 	.byte	0x00, 0xf5, 0x21, 0x00


	//----- nvinfo : EIATTR_SPARSE_MMA_MASK
	.align		4
.L_15:
        /*0048*/ 	.byte	0x03, 0x50
        /*004a*/ 	.short	0x0000


	//----- nvinfo : EIATTR_MAXREG_COUNT
	.align		4
        /*004c*/ 	.byte	0x03, 0x1b
        /*004e*/ 	.short	0x00ff


	//----- nvinfo : EIATTR_MERCURY_ISA_VERSION
	.align		4
        /*0050*/ 	.byte	0x03, 0x5f
        /*0052*/ 	.short	0x0101


	//----- nvinfo : EIATTR_VRC_CTA_INIT_COUNT
	.align		4
        /*0054*/ 	.byte	0x02, 0x4a
	.zero		1
	.zero		1


	//----- nvinfo : EIATTR_EXIT_INSTR_OFFSETS
	.align		4
        /*0058*/ 	.byte	0x04, 0x1c
        /*005a*/ 	.short	(.L_17 - .L_16)


	//   ....[0]....
.L_16:
        /*005c*/ 	.word	0x000000f0


	//   ....[1]....
        /*0060*/ 	.word	0x000003c0


	//----- nvinfo : EIATTR_CBANK_PARAM_SIZE
	.align		4
.L_17:
        /*0064*/ 	.byte	0x03, 0x19
        /*0066*/ 	.short	0x001c


	//----- nvinfo : EIATTR_PARAM_CBANK
	.align		4
        /*0068*/ 	.byte	0x04, 0x0a
        /*006a*/ 	.short	(.L_19 - .L_18)
	.align		4
.L_18:
        /*006c*/ 	.word	index@(.nv.constant0._Z6conv2dPKfS0_Pfi)
        /*0070*/ 	.short	0x0380
        /*0072*/ 	.short	0x001c


	//----- nvinfo : EIATTR_SW_WAR
	.align		4
.L_19:
        /*0074*/ 	.byte	0x04, 0x36
        /*0076*/ 	.short	(.L_21 - .L_20)
.L_20:
        /*0078*/ 	.word	0x00000008
.L_21:


//--------------------- .nv.callgraph             --------------------------
	.section	.nv.callgraph,"",@"SHT_CUDA_CALLGRAPH"
	.align	4
	.sectionentsize	8
	.align		4
        /*0000*/ 	.word	0x00000000
	.align		4
        /*0004*/ 	.word	0xffffffff
	.align		4
        /*0008*/ 	.word	0x00000000
	.align		4
        /*000c*/ 	.word	0xfffffffe
	.align		4
        /*0010*/ 	.word	0x00000000
	.align		4
        /*0014*/ 	.word	0xfffffffd
	.align		4
        /*0018*/ 	.word	0x00000000
	.align		4
        /*001c*/ 	.word	0xfffffffc


//--------------------- .text._Z6conv2dPKfS0_Pfi  --------------------------
	.section	.text._Z6conv2dPKfS0_Pfi,"ax",@progbits
	.align	128
        .global         _Z6conv2dPKfS0_Pfi
        .type           _Z6conv2dPKfS0_Pfi,@function
        .size           _Z6conv2dPKfS0_Pfi,(.L_x_1 - _Z6conv2dPKfS0_Pfi)
        .other          _Z6conv2dPKfS0_Pfi,@"STO_CUDA_ENTRY STV_DEFAULT"
_Z6conv2dPKfS0_Pfi:
.text._Z6conv2dPKfS0_Pfi:
[----:B------:R-:W-:Y:S01]  /*0000*/  LDC R1, c[0x0][0x37c] ;  /* 0x0000df00ff017b82 */ /* 0x000fe20000000800 */
[----:B------:R-:W0:Y:S07]  /*0010*/  S2R R3, SR_TID.Y ;  /* 0x0000000000037919 */ /* 0x000e2e0000002200 */
[----:B------:R-:W0:Y:S01]  /*0020*/  S2UR UR4, SR_CTAID.Y ;  /* 0x00000000000479c3 */ /* 0x000e220000002600 */
[----:B------:R-:W1:Y:S07]  /*0030*/  S2R R2, SR_TID.X ;  /* 0x0000000000027919 */ /* 0x000e6e0000002100 */
[----:B------:R-:W0:Y:S08]  /*0040*/  LDC R8, c[0x0][0x364] ;  /* 0x0000d900ff087b82 */ /* 0x000e300000000800 */
[----:B------:R-:W2:Y:S08]  /*0050*/  LDC R6, c[0x0][0x398] ;  /* 0x0000e600ff067b82 */ /* 0x000eb00000000800 */
[----:B------:R-:W1:Y:S08]  /*0060*/  S2UR UR5, SR_CTAID.X ;  /* 0x00000000000579c3 */ /* 0x000e700000002500 */
[----:B------:R-:W1:Y:S01]  /*0070*/  LDC R7, c[0x0][0x360] ;  /* 0x0000d800ff077b82 */ /* 0x000e620000000800 */
[----:B0-----:R-:W-:Y:S01]  /*0080*/  IMAD R8, R8, UR4, R3 ;  /* 0x0000000408087c24 */ /* 0x001fe2000f8e0203 */
[----:B--2---:R-:W-:-:S04]  /*0090*/  IADD3 R0, PT, PT, R6, -0x1, RZ ;  /* 0xffffffff06007810 */ /* 0x004fc80007ffe0ff */
[----:B------:R-:W-:-:S04]  /*00a0*/  ISETP.GE.AND P0, PT, R8, R0, PT ;  /* 0x000000000800720c */ /* 0x000fc80003f06270 */
[----:B------:R-:W-:Y:S01]  /*00b0*/  ISETP.EQ.OR P0, PT, R8, RZ, P0 ;  /* 0x000000ff0800720c */ /* 0x000fe20000702670 */
[----:B-1----:R-:W-:-:S05]  /*00c0*/  IMAD R7, R7, UR5, R2 ;  /* 0x0000000507077c24 */ /* 0x002fca000f8e0202 */
[----:B------:R-:W-:-:S04]  /*00d0*/  ISETP.LT.OR P0, PT, R7, 0x1, P0 ;  /* 0x000000010700780c */ /* 0x000fc80000701670 */
[----:B------:R-:W-:-:S13]  /*00e0*/  ISETP.GE.OR P0, PT, R7, R0, P0 ;  /* 0x000000000700720c */ /* 0x000fda0000706670 */
[----:B------:R-:W-:Y:S05]  /*00f0*/  @P0 EXIT ;  /* 0x000000000000094d */ /* 0x000fea0003800000 */
[----:B------:R-:W0:Y:S01]  /*0100*/  LDC.64 R14, c[0x0][0x380] ;  /* 0x0000e000ff0e7b82 */ /* 0x000e220000000a00 */
[----:B------:R-:W-:Y:S01]  /*0110*/  IADD3 R8, PT, PT, R8, -0x1, RZ ;  /* 0xffffffff08087810 */ /* 0x000fe20007ffe0ff */
[----:B------:R-:W1:Y:S04]  /*0120*/  LDCU.64 UR4, c[0x0][0x358] ;  /* 0x00006b00ff0477ac */ /* 0x000e680008000a00 */
[----:B------:R-:W-:Y:S01]  /*0130*/  IMAD R0, R8, R6, R7 ;  /* 0x0000000608007224 */ /* 0x000fe200078e0207 */
[----:B------:R-:W2:Y:S01]  /*0140*/  LDCU.64 UR6, c[0x0][0x390] ;  /* 0x00007200ff0677ac */ /* 0x000ea20008000a00 */
[----:B------:R-:W3:Y:S03]  /*0150*/  LDC.64 R2, c[0x0][0x388] ;  /* 0x0000e200ff027b82 */ /* 0x000ee60000000a00 */
[----:B------:R-:W-:-:S05]  /*0160*/  IADD3 R5, PT, PT, R0, -0x1, RZ ;  /* 0xffffffff00057810 */ /* 0x000fca0007ffe0ff */
[----:B0-----:R-:W-:-:S05]  /*0170*/  IMAD.WIDE R14, R5, 0x4, R14 ;  /* 0x00000004050e7825 */ /* 0x001fca00078e020e */
[----:B-1----:R-:W4:Y:S04]  /*0180*/  LDG.E R0, desc[UR4][R14.64] ;  /* 0x000000040e007981 */ /* 0x002f28000c1e1900 */
[----:B---3--:R-:W4:Y:S01]  /*0190*/  LDG.E R27, desc[UR4][R2.64] ;  /* 0x00000004021b7981 */ /* 0x008f22000c1e1900 */
[----:B------:R-:W-:-:S03]  /*01a0*/  IMAD.WIDE R10, R6, 0x4, R14 ;  /* 0x00000004060a7825 */ /* 0x000fc600078e020e */
[----:B------:R-:W3:Y:S04]  /*01b0*/  LDG.E R12, desc[UR4][R2.64+0x4] ;  /* 0x00000404020c7981 */ /* 0x000ee8000c1e1900 */
[----:B------:R-:W3:Y:S04]  /*01c0*/  LDG.E R13, desc[UR4][R14.64+0x4] ;  /* 0x000004040e0d7981 */ /* 0x000ee8000c1e1900 */
[----:B------:R-:W5:Y:S04]  /*01d0*/  LDG.E R9, desc[UR4][R14.64+0x8] ;  /* 0x000008040e097981 */ /* 0x000f68000c1e1900 */
[----:B------:R-:W5:Y:S04]  /*01e0*/  LDG.E R26, desc[UR4][R2.64+0x8] ;  /* 0x00000804021a7981 */ /* 0x000f68000c1e1900 */
[----:B------:R-:W2:Y:S04]  /*01f0*/  LDG.E R20, desc[UR4][R2.64+0xc] ;  /* 0x00000c0402147981 */ /* 0x000ea8000c1e1900 */
[----:B------:R-:W2:Y:S01]  /*0200*/  LDG.E R19, desc[UR4][R10.64] ;  /* 0x000000040a137981 */ /* 0x000ea2000c1e1900 */
[----:B------:R-:W-:-:S03]  /*0210*/  IMAD.WIDE R4, R6, 0x4, R10 ;  /* 0x0000000406047825 */ /* 0x000fc600078e020a */
[----:B------:R-:W2:Y:S04]  /*0220*/  LDG.E R18, desc[UR4][R2.64+0x10] ;  /* 0x0000100402127981 */ /* 0x000ea8000c1e1900 */
        /* <DEDUP_REMOVED lines=8> */
[----:B------:R0:W2:Y:S01]  /*02b0*/  LDG.E R24, desc[UR4][R2.64+0x20] ;  /* 0x0000200402187981 */ /* 0x0000a2000c1e1900 */
[----:B----4-:R-:W-:-:S04]  /*02c0*/  FFMA R0, R0, R27, RZ ;  /* 0x0000001b00007223 */ /* 0x010fc800000000ff */
[----:B---3--:R-:W-:-:S04]  /*02d0*/  FFMA R0, R13, R12, R0 ;  /* 0x0000000c0d007223 */ /* 0x008fc80000000000 */
[----:B-----5:R-:W-:Y:S01]  /*02e0*/  FFMA R0, R9, R26, R0 ;  /* 0x0000001a09007223 */ /* 0x020fe20000000000 */
[----:B------:R-:W-:-:S03]  /*02f0*/  IADD3 R9, PT, PT, R6, -0x2, RZ ;  /* 0xfffffffe06097810 */ /* 0x000fc60007ffe0ff */
[----:B--2---:R-:W-:Y:S02]  /*0300*/  FFMA R0, R19, R20, R0 ;  /* 0x0000001413007223 */ /* 0x004fe40000000000 */
[----:B------:R-:W-:Y:S02]  /*0310*/  IMAD R8, R8, R9, RZ ;  /* 0x0000000908087224 */ /* 0x000fe400078e02ff */
[----:B------:R-:W-:-:S03]  /*0320*/  FFMA R17, R17, R18, R0 ;  /* 0x0000001211117223 */ /* 0x000fc60000000000 */
[----:B------:R-:W-:Y:S01]  /*0330*/  IADD3 R7, P0, PT, R7, R8, RZ ;  /* 0x0000000807077210 */ /* 0x000fe20007f1e0ff */
[----:B------:R-:W-:-:S03]  /*0340*/  FFMA R17, R16, R25, R17 ;  /* 0x0000001910117223 */ /* 0x000fc60000000011 */
[----:B------:R-:W-:Y:S02]  /*0350*/  LEA.HI.X.SX32 R8, R8, RZ, 0x1, P0 ;  /* 0x000000ff08087211 */ /* 0x000fe400000f0eff */
[----:B0-----:R-:W-:Y:S01]  /*0360*/  LEA R2, P0, R7, UR6, 0x2 ;  /* 0x0000000607027c11 */ /* 0x001fe2000f8010ff */
[----:B------:R-:W-:-:S03]  /*0370*/  FFMA R22, R22, R23, R17 ;  /* 0x0000001716167223 */ /* 0x000fc60000000011 */
[----:B------:R-:W-:Y:S01]  /*0380*/  LEA.HI.X R3, R7, UR7, R8, 0x2, P0 ;  /* 0x0000000707037c11 */ /* 0x000fe200080f1408 */
[----:B------:R-:W-:-:S04]  /*0390*/  FFMA R14, R15, R14, R22 ;  /* 0x0000000e0f0e7223 */ /* 0x000fc80000000016 */
[----:B------:R-:W-:-:S05]  /*03a0*/  FFMA R21, R21, R24, R14 ;  /* 0x0000001815157223 */ /* 0x000fca000000000e */
[----:B------:R-:W-:Y:S01]  /*03b0*/  STG.E desc[UR4][R2.64+-0x4], R21 ;  /* 0xfffffc1502007986 */ /* 0x000fe2000c101904 */
[----:B------:R-:W-:Y:S05]  /*03c0*/  EXIT ;  /* 0x000000000000794d */ /* 0x000fea0003800000 */
.L_x_0:
[----:B------:R-:W-:-:S00]  /*03d0*/  BRA `(.L_x_0) ;  /* 0xfffffffc00fc7947 */ /* 0x000fc0000383ffff */
[----:B------:R-:W-:-:S00]  /*03e0*/  NOP ;  /* 0x0000000000007918 */ /* 0x000fc00000000000 */
        /* <DEDUP_REMOVED lines=9> */
.L_x_1:


//--------------------- .nv.shared.reserved.0     --------------------------
	.section	.nv.shared.reserved.0,"aw",@nobits
	.weak		__nv_reservedSMEM_offset_0_alias
	.size		__nv_reservedSMEM_offset_0_alias, 0, 64
	.other		__nv_reservedSMEM_offset_0_alias,@"STO_CUDA_RESERVED_SHARED STV_DEFAULT"
__nv_reservedSMEM_offset_0_alias:
	.zero		0
	.zero		64


//--------------------- .nv.constant0._Z6conv2dPKfS0_Pfi --------------------------
	.section	.nv.constant0._Z6conv2dPKfS0_Pfi,"a",@progbits
	.sectionflags	@""
	.align	4
.nv.constant0._Z6conv2dPKfS0_Pfi:
	.zero		924


//--------------------- SYMBOLS --------------------------

	.type		.nv.reservedSmem.offset0,@object
	.size		.nv.reservedSmem.offset0,0x4
